//
// Generated by NVIDIA NVVM Compiler
//
// Compiler Build ID: CL-36424714
// Cuda compilation tools, release 13.0, V13.0.88
// Based on NVVM 20.0.0
//

.version 9.0
.target sm_100
.address_size 64

	// .globl	_Z5findYPfS_iffiS_
// _ZZ5findYPfS_iffiS_E3sum has been demoted

.visible .entry _Z5findYPfS_iffiS_(
	.param .u64 .ptr .align 1 _Z5findYPfS_iffiS__param_0,
	.param .u64 .ptr .align 1 _Z5findYPfS_iffiS__param_1,
	.param .u32 _Z5findYPfS_iffiS__param_2,
	.param .f32 _Z5findYPfS_iffiS__param_3,
	.param .f32 _Z5findYPfS_iffiS__param_4,
	.param .u32 _Z5findYPfS_iffiS__param_5,
	.param .u64 .ptr .align 1 _Z5findYPfS_iffiS__param_6
)
{
	.reg .pred 	%p<25>;
	.reg .b32 	%r<83>;
	.reg .b32 	%f<125>;
	.reg .b64 	%rd<25>;
	// demoted variable
	.shared .align 4 .f32 _ZZ5findYPfS_iffiS_E3sum;
	ld.param.u64 	%rd14, [_Z5findYPfS_iffiS__param_0];
	ld.param.u64 	%rd15, [_Z5findYPfS_iffiS__param_1];
	ld.param.u32 	%r49, [_Z5findYPfS_iffiS__param_2];
	ld.param.f32 	%f38, [_Z5findYPfS_iffiS__param_3];
	ld.param.f32 	%f39, [_Z5findYPfS_iffiS__param_4];
	ld.param.u64 	%rd13, [_Z5findYPfS_iffiS__param_6];
	cvta.to.global.u64 	%rd1, %rd15;
	cvta.to.global.u64 	%rd2, %rd14;
	mov.b32 	%r50, 0;
	st.shared.u32 	[_ZZ5findYPfS_iffiS_E3sum], %r50;
	setp.lt.s32 	%p1, %r49, 1;
	mov.f32 	%f105, 0f00000000;
	mov.f32 	%f124, %f105;
	@%p1 bra 	$L__BB0_42;
	and.b32  	%r1, %r49, 7;
	setp.lt.u32 	%p2, %r49, 8;
	mov.b32 	%r75, 0;
	mov.f32 	%f105, 0f00000000;
	mov.u32 	%r59, %r75;
	@%p2 bra 	$L__BB0_20;
	and.b32  	%r75, %r49, 2147483640;
	neg.s32 	%r57, %r75;
	add.s64 	%rd24, %rd2, 16;
	add.s64 	%rd23, %rd1, 16;
	mov.b32 	%r59, 0;
	mov.f32 	%f105, 0f00000000;
$L__BB0_3:
	.pragma "nounroll";
	ld.global.f32 	%f43, [%rd24+-16];
	sub.f32 	%f44, %f43, %f39;
	abs.f32 	%f45, %f44;
	setp.geu.f32 	%p3, %f45, %f38;
	@%p3 bra 	$L__BB0_5;
	ld.global.f32 	%f46, [%rd23+-16];
	add.f32 	%f105, %f46, %f105;
	st.shared.f32 	[_ZZ5findYPfS_iffiS_E3sum], %f105;
	add.s32 	%r59, %r59, 1;
$L__BB0_5:
	ld.global.f32 	%f47, [%rd24+-12];
	sub.f32 	%f48, %f47, %f39;
	abs.f32 	%f49, %f48;
	setp.geu.f32 	%p4, %f49, %f38;
	@%p4 bra 	$L__BB0_7;
	ld.global.f32 	%f50, [%rd23+-12];
	add.f32 	%f105, %f50, %f105;
	st.shared.f32 	[_ZZ5findYPfS_iffiS_E3sum], %f105;
	add.s32 	%r59, %r59, 1;
$L__BB0_7:
	ld.global.f32 	%f51, [%rd24+-8];
	sub.f32 	%f52, %f51, %f39;
	abs.f32 	%f53, %f52;
	setp.geu.f32 	%p5, %f53, %f38;
	@%p5 bra 	$L__BB0_9;
	ld.global.f32 	%f54, [%rd23+-8];
	add.f32 	%f105, %f54, %f105;
	st.shared.f32 	[_ZZ5findYPfS_iffiS_E3sum], %f105;
	add.s32 	%r59, %r59, 1;
$L__BB0_9:
	ld.global.f32 	%f55, [%rd24+-4];
	sub.f32 	%f56, %f55, %f39;
	abs.f32 	%f57, %f56;
	setp.geu.f32 	%p6, %f57, %f38;
	@%p6 bra 	$L__BB0_11;
	ld.global.f32 	%f58, [%rd23+-4];
	add.f32 	%f105, %f58, %f105;
	st.shared.f32 	[_ZZ5findYPfS_iffiS_E3sum], %f105;
	add.s32 	%r59, %r59, 1;
$L__BB0_11:
	ld.global.f32 	%f59, [%rd24];
	sub.f32 	%f60, %f59, %f39;
	abs.f32 	%f61, %f60;
	setp.geu.f32 	%p7, %f61, %f38;
	@%p7 bra 	$L__BB0_13;
	ld.global.f32 	%f62, [%rd23];
	add.f32 	%f105, %f62, %f105;
	st.shared.f32 	[_ZZ5findYPfS_iffiS_E3sum], %f105;
	add.s32 	%r59, %r59, 1;
$L__BB0_13:
	ld.global.f32 	%f63, [%rd24+4];
	sub.f32 	%f64, %f63, %f39;
	abs.f32 	%f65, %f64;
	setp.geu.f32 	%p8, %f65, %f38;
	@%p8 bra 	$L__BB0_15;
	ld.global.f32 	%f66, [%rd23+4];
	add.f32 	%f105, %f66, %f105;
	st.shared.f32 	[_ZZ5findYPfS_iffiS_E3sum], %f105;
	add.s32 	%r59, %r59, 1;
$L__BB0_15:
	ld.global.f32 	%f67, [%rd24+8];
	sub.f32 	%f68, %f67, %f39;
	abs.f32 	%f69, %f68;
	setp.geu.f32 	%p9, %f69, %f38;
	@%p9 bra 	$L__BB0_17;
	ld.global.f32 	%f70, [%rd23+8];
	add.f32 	%f105, %f70, %f105;
	st.shared.f32 	[_ZZ5findYPfS_iffiS_E3sum], %f105;
	add.s32 	%r59, %r59, 1;
$L__BB0_17:
	ld.global.f32 	%f71, [%rd24+12];
	sub.f32 	%f72, %f71, %f39;
	abs.f32 	%f73, %f72;
	setp.geu.f32 	%p10, %f73, %f38;
	@%p10 bra 	$L__BB0_19;
	ld.global.f32 	%f74, [%rd23+12];
	add.f32 	%f105, %f74, %f105;
	st.shared.f32 	[_ZZ5findYPfS_iffiS_E3sum], %f105;
	add.s32 	%r59, %r59, 1;
$L__BB0_19:
	add.s32 	%r57, %r57, 8;
	add.s64 	%rd24, %rd24, 32;
	add.s64 	%rd23, %rd23, 32;
	setp.ne.s32 	%p11, %r57, 0;
	@%p11 bra 	$L__BB0_3;
$L__BB0_20:
	setp.eq.s32 	%p12, %r1, 0;
	@%p12 bra 	$L__BB0_41;
	and.b32  	%r26, %r49, 3;
	setp.lt.u32 	%p13, %r1, 4;
	@%p13 bra 	$L__BB0_31;
	mul.wide.u32 	%rd16, %r75, 4;
	add.s64 	%rd9, %rd2, %rd16;
	ld.global.f32 	%f75, [%rd9];
	sub.f32 	%f76, %f75, %f39;
	abs.f32 	%f77, %f76;
	setp.geu.f32 	%p14, %f77, %f38;
	add.s64 	%rd10, %rd1, %rd16;
	@%p14 bra 	$L__BB0_24;
	ld.global.f32 	%f78, [%rd10];
	add.f32 	%f105, %f78, %f105;
	st.shared.f32 	[_ZZ5findYPfS_iffiS_E3sum], %f105;
	add.s32 	%r59, %r59, 1;
$L__BB0_24:
	ld.global.f32 	%f79, [%rd9+4];
	sub.f32 	%f80, %f79, %f39;
	abs.f32 	%f81, %f80;
	setp.geu.f32 	%p15, %f81, %f38;
	@%p15 bra 	$L__BB0_26;
	ld.global.f32 	%f82, [%rd10+4];
	add.f32 	%f105, %f82, %f105;
	st.shared.f32 	[_ZZ5findYPfS_iffiS_E3sum], %f105;
	add.s32 	%r59, %r59, 1;
$L__BB0_26:
	ld.global.f32 	%f83, [%rd9+8];
	sub.f32 	%f84, %f83, %f39;
	abs.f32 	%f85, %f84;
	setp.geu.f32 	%p16, %f85, %f38;
	@%p16 bra 	$L__BB0_28;
	ld.global.f32 	%f86, [%rd10+8];
	add.f32 	%f105, %f86, %f105;
	st.shared.f32 	[_ZZ5findYPfS_iffiS_E3sum], %f105;
	add.s32 	%r59, %r59, 1;
$L__BB0_28:
	ld.global.f32 	%f87, [%rd9+12];
	sub.f32 	%f88, %f87, %f39;
	abs.f32 	%f89, %f88;
	setp.geu.f32 	%p17, %f89, %f38;
	@%p17 bra 	$L__BB0_30;
	ld.global.f32 	%f90, [%rd10+12];
	add.f32 	%f105, %f90, %f105;
	st.shared.f32 	[_ZZ5findYPfS_iffiS_E3sum], %f105;
	add.s32 	%r59, %r59, 1;
$L__BB0_30:
	add.s32 	%r75, %r75, 4;
$L__BB0_31:
	setp.eq.s32 	%p18, %r26, 0;
	@%p18 bra 	$L__BB0_41;
	setp.eq.s32 	%p19, %r26, 1;
	@%p19 bra 	$L__BB0_38;
	mul.wide.u32 	%rd17, %r75, 4;
	add.s64 	%rd11, %rd2, %rd17;
	ld.global.f32 	%f91, [%rd11];
	sub.f32 	%f92, %f91, %f39;
	abs.f32 	%f93, %f92;
	setp.geu.f32 	%p20, %f93, %f38;
	add.s64 	%rd12, %rd1, %rd17;
	@%p20 bra 	$L__BB0_35;
	ld.global.f32 	%f94, [%rd12];
	add.f32 	%f105, %f94, %f105;
	st.shared.f32 	[_ZZ5findYPfS_iffiS_E3sum], %f105;
	add.s32 	%r59, %r59, 1;
$L__BB0_35:
	ld.global.f32 	%f95, [%rd11+4];
	sub.f32 	%f96, %f95, %f39;
	abs.f32 	%f97, %f96;
	setp.geu.f32 	%p21, %f97, %f38;
	@%p21 bra 	$L__BB0_37;
	ld.global.f32 	%f98, [%rd12+4];
	add.f32 	%f105, %f98, %f105;
	st.shared.f32 	[_ZZ5findYPfS_iffiS_E3sum], %f105;
	add.s32 	%r59, %r59, 1;
$L__BB0_37:
	add.s32 	%r75, %r75, 2;
$L__BB0_38:
	and.b32  	%r56, %r49, 1;
	setp.eq.b32 	%p22, %r56, 1;
	not.pred 	%p23, %p22;
	@%p23 bra 	$L__BB0_41;
	mul.wide.u32 	%rd18, %r75, 4;
	add.s64 	%rd19, %rd2, %rd18;
	ld.global.f32 	%f99, [%rd19];
	sub.f32 	%f100, %f99, %f39;
	abs.f32 	%f101, %f100;
	setp.geu.f32 	%p24, %f101, %f38;
	@%p24 bra 	$L__BB0_41;
	add.s64 	%rd21, %rd1, %rd18;
	ld.global.f32 	%f102, [%rd21];
	add.f32 	%f105, %f102, %f105;
	st.shared.f32 	[_ZZ5findYPfS_iffiS_E3sum], %f105;
	add.s32 	%r59, %r59, 1;
$L__BB0_41:
	cvt.rn.f32.s32 	%f124, %r59;
$L__BB0_42:
	cvta.to.global.u64 	%rd22, %rd13;
	div.rn.f32 	%f103, %f105, %f124;
	st.global.f32 	[%rd22], %f103;
	ret;

}


// ===== COMPILED SASS (sm_100) =====

	.target	sm_100

	.elftype	@"ET_EXEC"


//--------------------- .note.nv.tkinfo           --------------------------
	.section	.note.nv.tkinfo,"",@"SHT_NOTE"
	.sectionflags	@"SHF_NOTE_NV_TKINFO"
	.tkinfo
        /*0018*/ 	.word	0x00000002
        /*0030*/ 	.string	""
        /*0030*/ 	.string	"ptxas"
        /*0030*/ 	.string	"Cuda compilation tools, release 13.0, V13.0.88"
        /*0030*/ 	.string	"Build cuda_13.0.r13.0/compiler.36424714_0"
        /*0030*/ 	.string	"-arch sm_100 -m 64 "



//--------------------- .note.nv.cuinfo           --------------------------
	.section	.note.nv.cuinfo,"",@"SHT_NOTE"
	.sectionflags	@"SHF_NOTE_NV_CUINFO"
        /*0018*/ 	.short	0x0002
        /*001a*/ 	.short	0x0064
        /*001c*/ 	.short	0x0082
	.zero		2


//--------------------- .nv.info                  --------------------------
	.section	.nv.info,"",@"SHT_CUDA_INFO"
	.align	4


	//----- nvinfo : EIATTR_REGCOUNT
	.align		4
        /*0000*/ 	.byte	0x04, 0x2f
        /*0002*/ 	.short	(.L_1 - .L_0)
	.align		4
.L_0:
        /*0004*/ 	.word	index@(_Z5findYPfS_iffiS_)
        /*0008*/ 	.word	0x0000001d


	//----- nvinfo : EIATTR_FRAME_SIZE
	.align		4
.L_1:
        /*000c*/ 	.byte	0x04, 0x11
        /*000e*/ 	.short	(.L_3 - .L_2)
	.align		4
.L_2:
        /*0010*/ 	.word	index@($__internal_0_$__cuda_sm3x_div_rn_noftz_f32_slowpath)
        /*0014*/ 	.word	0x00000000


	//----- nvinfo : EIATTR_FRAME_SIZE
	.align		4
.L_3:
        /*0018*/ 	.byte	0x04, 0x11
        /*001a*/ 	.short	(.L_5 - .L_4)
	.align		4
.L_4:
        /*001c*/ 	.word	index@(_Z5findYPfS_iffiS_)
        /*0020*/ 	.word	0x00000000


	//----- nvinfo : EIATTR_MIN_STACK_SIZE
	.align		4
.L_5:
        /*0024*/ 	.byte	0x04, 0x12
        /*0026*/ 	.short	(.L_7 - .L_6)
	.align		4
.L_6:
        /*0028*/ 	.word	index@(_Z5findYPfS_iffiS_)
        /*002c*/ 	.word	0x00000000
.L_7:


//--------------------- .nv.compat                --------------------------
	.section	.nv.compat,"",@"SHT_CUDA_COMPAT_INFO"
	.align	4
        /*0000*/ 	.byte	0x02, 0x09, 0x00, 0x00, 0x02, 0x02, 0x01, 0x00, 0x02, 0x05, 0x05, 0x00, 0x03, 0x07, 0x01, 0x01
        /*0010*/ 	.byte	0x02, 0x03, 0x00, 0x00, 0x02, 0x06, 0x01, 0x00, 0x04, 0x0b, 0x08, 0x00, 0x01, 0x00, 0x00, 0x00
        /*0020*/ 	.byte	0x00, 0x00, 0x00, 0x00


//--------------------- .nv.info._Z5findYPfS_iffiS_ --------------------------
	.section	.nv.info._Z5findYPfS_iffiS_,"",@"SHT_CUDA_INFO"
	.sectionflags	@""
	.align	4


	//----- nvinfo : EIATTR_CUDA_API_VERSION
	.align		4
        /*0000*/ 	.byte	0x04, 0x37
        /*0002*/ 	.short	(.L_9 - .L_8)
.L_8:
        /*0004*/ 	.word	0x00000082


	//----- nvinfo : EIATTR_KPARAM_INFO
	.align		4
.L_9:
        /*0008*/ 	.byte	0x04, 0x17
        /*000a*/ 	.short	(.L_11 - .L_10)
.L_10:
        /*000c*/ 	.word	0x00000000
        /*0010*/ 	.short	0x0006
        /*0012*/ 	.short	0x0020
        /*0014*/ 	.byte	0x00, 0xf5, 0x21, 0x00


	//----- nvinfo : EIATTR_KPARAM_INFO
	.align		4
.L_11:
        /*0018*/ 	.byte	0x04, 0x17
        /*001a*/ 	.short	(.L_13 - .L_12)
.L_12:
        /*001c*/ 	.word	0x00000000
        /*0020*/ 	.short	0x0005
        /*0022*/ 	.short	0x001c
        /*0024*/ 	.byte	0x00, 0xf0, 0x11, 0x00


	//----- nvinfo : EIATTR_KPARAM_INFO
	.align		4
.L_13:
        /*0028*/ 	.byte	0x04, 0x17
        /*002a*/ 	.short	(.L_15 - .L_14)
.L_14:
        /*002c*/ 	.word	0x00000000
        /*0030*/ 	.short	0x0004
        /*0032*/ 	.short	0x0018
        /*0034*/ 	.byte	0x00, 0xf0, 0x11, 0x00


	//----- nvinfo : EIATTR_KPARAM_INFO
	.align		4
.L_15:
        /*0038*/ 	.byte	0x04, 0x17
        /*003a*/ 	.short	(.L_17 - .L_16)
.L_16:
        /*003c*/ 	.word	0x00000000
        /*0040*/ 	.short	0x0003
        /*0042*/ 	.short	0x0014
        /*0044*/ 	.byte	0x00, 0xf0, 0x11, 0x00


	//----- nvinfo : EIATTR_KPARAM_INFO
	.align		4
.L_17:
        /*0048*/ 	.byte	0x04, 0x17
        /*004a*/ 	.short	(.L_19 - .L_18)
.L_18:
        /*004c*/ 	.word	0x00000000
        /*0050*/ 	.short	0x0002
        /*0052*/ 	.short	0x0010
        /*0054*/ 	.byte	0x00, 0xf0, 0x11, 0x00


	//----- nvinfo : EIATTR_KPARAM_INFO
	.align		4
.L_19:
        /*0058*/ 	.byte	0x04, 0x17
        /*005a*/ 	.short	(.L_21 - .L_20)
.L_20:
        /*005c*/ 	.word	0x00000000
        /*0060*/ 	.short	0x0001
        /*0062*/ 	.short	0x0008
        /*0064*/ 	.byte	0x00, 0xf5, 0x21, 0x00


	//----- nvinfo : EIATTR_KPARAM_INFO
	.align		4
.L_21:
        /*0068*/ 	.byte	0x04, 0x17
        /*006a*/ 	.short	(.L_23 - .L_22)
.L_22:
        /*006c*/ 	.word	0x00000000
        /*0070*/ 	.short	0x0000
        /*0072*/ 	.short	0x0000
        /*0074*/ 	.byte	0x00, 0xf5, 0x21, 0x00


	//----- nvinfo : EIATTR_SPARSE_MMA_MASK
	.align		4
.L_23:
        /*0078*/ 	.byte	0x03, 0x50
        /*007a*/ 	.short	0x0000


	//----- nvinfo : EIATTR_MAXREG_COUNT
	.align		4
        /*007c*/ 	.byte	0x03, 0x1b
        /*007e*/ 	.short	0x00ff


	//----- nvinfo : EIATTR_MERCURY_ISA_VERSION
	.align		4
        /*0080*/ 	.byte	0x03, 0x5f
        /*0082*/ 	.short	0x0101


	//----- nvinfo : EIATTR_VRC_CTA_INIT_COUNT
	.align		4
        /*0084*/ 	.byte	0x02, 0x4a
	.zero		1
	.zero		1


	//----- nvinfo : EIATTR_EXIT_INSTR_OFFSETS
	.align		4
        /*0088*/ 	.byte	0x04, 0x1c
        /*008a*/ 	.short	(.L_25 - .L_24)


	//   ....[0]....
.L_24:
        /*008c*/ 	.word	0x00000ee0


	//----- nvinfo : EIATTR_CRS_STACK_SIZE
	.align		4
.L_25:
        /*0090*/ 	.byte	0x04, 0x1e
        /*0092*/ 	.short	(.L_27 - .L_26)
.L_26:
        /*0094*/ 	.word	0x00000000


	//----- nvinfo : EIATTR_CBANK_PARAM_SIZE
	.align		4
.L_27:
        /*0098*/ 	.byte	0x03, 0x19
        /*009a*/ 	.short	0x0028


	//----- nvinfo : EIATTR_PARAM_CBANK
	.align		4
        /*009c*/ 	.byte	0x04, 0x0a
        /*009e*/ 	.short	(.L_29 - .L_28)
	.align		4
.L_28:
        /*00a0*/ 	.word	index@(.nv.constant0._Z5findYPfS_iffiS_)
        /*00a4*/ 	.short	0x0380
        /*00a6*/ 	.short	0x0028


	//----- nvinfo : EIATTR_SW_WAR
	.align		4
.L_29:
        /*00a8*/ 	.byte	0x04, 0x36
        /*00aa*/ 	.short	(.L_31 - .L_30)
.L_30:
        /*00ac*/ 	.word	0x00000008
.L_31:


//--------------------- .nv.callgraph             --------------------------
	.section	.nv.callgraph,"",@"SHT_CUDA_CALLGRAPH"
	.align	4
	.sectionentsize	8
	.align		4
        /*0000*/ 	.word	0x00000000
	.align		4
        /*0004*/ 	.word	0xffffffff
	.align		4
        /*0008*/ 	.word	0x00000000
	.align		4
        /*000c*/ 	.word	0xfffffffe
	.align		4
        /*0010*/ 	.word	0x00000000
	.align		4
        /*0014*/ 	.word	0xfffffffd
	.align		4
        /*0018*/ 	.word	0x00000000
	.align		4
        /*001c*/ 	.word	0xfffffffc


//--------------------- .text._Z5findYPfS_iffiS_  --------------------------
	.section	.text._Z5findYPfS_iffiS_,"ax",@progbits
	.align	128
        .global         _Z5findYPfS_iffiS_
        .type           _Z5findYPfS_iffiS_,@function
        .size           _Z5findYPfS_iffiS_,(.L_x_16 - _Z5findYPfS_iffiS_)
        .other          _Z5findYPfS_iffiS_,@"STO_CUDA_ENTRY STV_DEFAULT"
_Z5findYPfS_iffiS_:
.text._Z5findYPfS_iffiS_:
[----:B------:R-:W-:Y:S08]  /*0000*/  LDC R1, c[0x0][0x37c] ;  /* 0x0000df00ff017b82 */ /* 0x000ff00000000800 */
[----:B------:R-:W0:Y:S01]  /*0010*/  S2UR UR5, SR_CgaCtaId ;  /* 0x00000000000579c3 */ /* 0x000e220000008800 */
[----:B------:R-:W-:Y:S01]  /*0020*/  UMOV UR4, 0x400 ;  /* 0x0000040000047882 */ /* 0x000fe20000000000 */
[----:B------:R-:W-:Y:S01]  /*0030*/  CS2R R2, SRZ ;  /* 0x0000000000027805 */ /* 0x000fe2000001ff00 */
[----:B------:R-:W1:Y:S01]  /*0040*/  LDCU.64 UR14, c[0x0][0x358] ;  /* 0x00006b00ff0e77ac */ /* 0x000e620008000a00 */
[----:B0-----:R-:W-:Y:S01]  /*0050*/  ULEA UR4, UR5, UR4, 0x18 ;  /* 0x0000000405047291 */ /* 0x001fe2000f8ec0ff */
[----:B------:R-:W0:Y:S08]  /*0060*/  LDCU UR5, c[0x0][0x390] ;  /* 0x00007200ff0577ac */ /* 0x000e300008000800 */
[----:B------:R-:W-:Y:S01]  /*0070*/  STS [UR4], RZ ;  /* 0x000000ffff007988 */ /* 0x000fe20008000804 */
[----:B0-----:R-:W-:-:S09]  /*0080*/  UISETP.GE.AND UP0, UPT, UR5, 0x1, UPT ;  /* 0x000000010500788c */ /* 0x001fd2000bf06270 */
[----:B-1----:R-:W-:Y:S05]  /*0090*/  BRA.U !UP0, `(.L_x_0) ;  /* 0x0000000d08587547 */ /* 0x002fea000b800000 */
[----:B------:R-:W-:Y:S01]  /*00a0*/  UISETP.GE.U32.AND UP1, UPT, UR5, 0x8, UPT ;  /* 0x000000080500788c */ /* 0x000fe2000bf26070 */
[----:B------:R-:W-:Y:S01]  /*00b0*/  CS2R R2, SRZ ;  /* 0x0000000000027805 */ /* 0x000fe2000001ff00 */
[----:B------:R-:W-:Y:S01]  /*00c0*/  ULOP3.LUT UR12, UR5, 0x7, URZ, 0xc0, !UPT ;  /* 0x00000007050c7892 */ /* 0x000fe2000f8ec0ff */
[----:B------:R-:W-:-:S03]  /*00d0*/  IMAD.MOV.U32 R0, RZ, RZ, RZ ;  /* 0x000000ffff007224 */ /* 0x000fc600078e00ff */
[----:B------:R-:W-:-:S03]  /*00e0*/  UISETP.NE.AND UP0, UPT, UR12, URZ, UPT ;  /* 0x000000ff0c00728c */ /* 0x000fc6000bf05270 */
[----:B------:R-:W-:Y:S08]  /*00f0*/  BRA.U !UP1, `(.L_x_1) ;  /* 0x0000000509a07547 */ /* 0x000ff0000b800000 */
[----:B------:R-:W0:Y:S01]  /*0100*/  LDCU.128 UR8, c[0x0][0x380] ;  /* 0x00007000ff0877ac */ /* 0x000e220008000c00 */
[----:B------:R-:W-:Y:S02]  /*0110*/  IMAD.MOV.U32 R0, RZ, RZ, RZ ;  /* 0x000000ffff007224 */ /* 0x000fe400078e00ff */
[----:B------:R-:W-:Y:S01]  /*0120*/  IMAD.MOV.U32 R3, RZ, RZ, RZ ;  /* 0x000000ffff037224 */ /* 0x000fe200078e00ff */
[----:B------:R-:W-:Y:S01]  /*0130*/  ULOP3.LUT UR4, UR5, 0x7ffffff8, URZ, 0xc0, !UPT ;  /* 0x7ffffff805047892 */ /* 0x000fe2000f8ec0ff */
[----:B------:R-:W1:Y:S05]  /*0140*/  LDCU UR13, c[0x0][0x398] ;  /* 0x00007300ff0d77ac */ /* 0x000e6a0008000800 */
[----:B------:R-:W-:Y:S01]  /*0150*/  IMAD.U32 R2, RZ, RZ, UR4 ;  /* 0x00000004ff027e24 */ /* 0x000fe2000f8e00ff */
[----:B0-----:R-:W-:-:S02]  /*0160*/  UIADD3 UR7, UP1, UPT, UR8, 0x10, URZ ;  /* 0x0000001008077890 */ /* 0x001fc4000ff3e0ff */
[----:B------:R-:W-:Y:S02]  /*0170*/  UIADD3 UR5, UP2, UPT, UR10, 0x10, URZ ;  /* 0x000000100a057890 */ /* 0x000fe4000ff5e0ff */
[----:B------:R-:W-:Y:S02]  /*0180*/  UIADD3.X UR8, UPT, UPT, URZ, UR9, URZ, UP1, !UPT ;  /* 0x00000009ff087290 */ /* 0x000fe40008ffe4ff */
[----:B------:R-:W-:Y:S01]  /*0190*/  UIADD3.X UR6, UPT, UPT, URZ, UR11, URZ, UP2, !UPT ;  /* 0x0000000bff067290 */ /* 0x000fe200097fe4ff */
[----:B------:R-:W-:Y:S01]  /*01a0*/  IMAD.U32 R4, RZ, RZ, UR7 ;  /* 0x00000007ff047e24 */ /* 0x000fe2000f8e00ff */
[----:B------:R-:W0:Y:S01]  /*01b0*/  LDCU UR10, c[0x0][0x394] ;  /* 0x00007280ff0a77ac */ /* 0x000e220008000800 */
[----:B------:R-:W-:Y:S02]  /*01c0*/  IMAD.U32 R14, RZ, RZ, UR5 ;  /* 0x00000005ff0e7e24 */ /* 0x000fe4000f8e00ff */
[----:B------:R-:W-:Y:S01]  /*01d0*/  IMAD.U32 R5, RZ, RZ, UR8 ;  /* 0x00000008ff057e24 */ /* 0x000fe2000f8e00ff */
[----:B------:R-:W-:Y:S01]  /*01e0*/  UIADD3 UR9, UPT, UPT, -UR4, URZ, URZ ;  /* 0x000000ff04097290 */ /* 0x000fe2000fffe1ff */
[----:B-1----:R-:W-:-:S11]  /*01f0*/  IMAD.U32 R7, RZ, RZ, UR6 ;  /* 0x00000006ff077e24 */ /* 0x002fd6000f8e00ff */
.L_x_2:
[----:B------:R-:W2:Y:S04]  /*0200*/  LDG.E R6, desc[UR14][R4.64+-0x10] ;  /* 0xfffff00e04067981 */ /* 0x000ea8000c1e1900 */
[----:B------:R-:W3:Y:S04]  /*0210*/  LDG.E R8, desc[UR14][R4.64+-0xc] ;  /* 0xfffff40e04087981 */ /* 0x000ee8000c1e1900 */
[----:B------:R-:W4:Y:S04]  /*0220*/  LDG.E R9, desc[UR14][R4.64+-0x8] ;  /* 0xfffff80e04097981 */ /* 0x000f28000c1e1900 */
[----:B------:R-:W5:Y:S04]  /*0230*/  LDG.E R10, desc[UR14][R4.64+-0x4] ;  /* 0xfffffc0e040a7981 */ /* 0x000f68000c1e1900 */
[----:B------:R-:W5:Y:S04]  /*0240*/  LDG.E R11, desc[UR14][R4.64] ;  /* 0x0000000e040b7981 */ /* 0x000f68000c1e1900 */
[----:B------:R-:W5:Y:S04]  /*0250*/  LDG.E R12, desc[UR14][R4.64+0x4] ;  /* 0x0000040e040c7981 */ /* 0x000f68000c1e1900 */
[----:B------:R-:W5:Y:S04]  /*0260*/  LDG.E R13, desc[UR14][R4.64+0x8] ;  /* 0x0000080e040d7981 */ /* 0x000f68000c1e1900 */
[----:B------:R-:W5:Y:S01]  /*0270*/  LDG.E R15, desc[UR14][R4.64+0xc] ;  /* 0x00000c0e040f7981 */ /* 0x000f62000c1e1900 */
[----:B--2---:R-:W-:-:S05]  /*0280*/  FADD R6, R6, -UR13 ;  /* 0x8000000d06067e21 */ /* 0x004fca0008000000 */
[----:B0-----:R-:W-:Y:S01]  /*0290*/  FSETP.GEU.AND P6, PT, |R6|, UR10, PT ;  /* 0x0000000a06007c0b */ /* 0x001fe2000bfce200 */
[----:B------:R-:W-:-:S12]  /*02a0*/  IMAD.MOV.U32 R6, RZ, RZ, R14 ;  /* 0x000000ffff067224 */ /* 0x000fd800078e000e */
[----:B------:R-:W2:Y:S01]  /*02b0*/  @!P6 LDG.E R14, desc[UR14][R6.64+-0x10] ;  /* 0xfffff00e060ee981 */ /* 0x000ea2000c1e1900 */
[----:B---3--:R-:W-:Y:S01]  /*02c0*/  FADD R8, R8, -UR13 ;  /* 0x8000000d08087e21 */ /* 0x008fe20008000000 */
[----:B------:R-:W0:Y:S01]  /*02d0*/  @!P6 S2R R16, SR_CgaCtaId ;  /* 0x000000000010e919 */ /* 0x000e220000008800 */
[----:B----4-:R-:W-:-:S03]  /*02e0*/  FADD R9, R9, -UR13 ;  /* 0x8000000d09097e21 */ /* 0x010fc60008000000 */
[----:B------:R-:W-:Y:S01]  /*02f0*/  FSETP.GEU.AND P0, PT, |R8|, UR10, PT ;  /* 0x0000000a08007c0b */ /* 0x000fe2000bf0e200 */
[----:B-----5:R-:W-:Y:S01]  /*0300*/  FADD R10, R10, -UR13 ;  /* 0x8000000d0a0a7e21 */ /* 0x020fe20008000000 */
[----:B------:R-:W-:Y:S01]  /*0310*/  FSETP.GEU.AND P1, PT, |R9|, UR10, PT ;  /* 0x0000000a09007c0b */ /* 0x000fe2000bf2e200 */
[----:B------:R-:W-:-:S03]  /*0320*/  FADD R11, R11, -UR13 ;  /* 0x8000000d0b0b7e21 */ /* 0x000fc60008000000 */
[----:B------:R-:W-:Y:S01]  /*0330*/  FSETP.GEU.AND P2, PT, |R10|, UR10, PT ;  /* 0x0000000a0a007c0b */ /* 0x000fe2000bf4e200 */
[----:B------:R-:W-:-:S06]  /*0340*/  FADD R12, R12, -UR13 ;  /* 0x8000000d0c0c7e21 */ /* 0x000fcc0008000000 */
[----:B------:R-:W3:Y:S01]  /*0350*/  @!P0 LDG.E R8, desc[UR14][R6.64+-0xc] ;  /* 0xfffff40e06088981 */ /* 0x000ee2000c1e1900 */
[----:B------:R-:W-:-:S03]  /*0360*/  FSETP.GEU.AND P3, PT, |R11|, UR10, PT ;  /* 0x0000000a0b007c0b */ /* 0x000fc6000bf6e200 */
[----:B------:R-:W4:Y:S01]  /*0370*/  @!P1 LDG.E R10, desc[UR14][R6.64+-0x8] ;  /* 0xfffff80e060a9981 */ /* 0x000f22000c1e1900 */
[----:B------:R-:W-:Y:S01]  /*0380*/  FSETP.GEU.AND P4, PT, |R12|, UR10, PT ;  /* 0x0000000a0c007c0b */ /* 0x000fe2000bf8e200 */
[----:B------:R-:W-:Y:S01]  /*0390*/  FADD R13, R13, -UR13 ;  /* 0x8000000d0d0d7e21 */ /* 0x000fe20008000000 */
[----:B------:R-:W-:Y:S01]  /*03a0*/  @!P6 MOV R9, 0x400 ;  /* 0x000004000009e802 */ /* 0x000fe20000000f00 */
[----:B------:R-:W5:Y:S01]  /*03b0*/  @!P2 LDG.E R12, desc[UR14][R6.64+-0x4] ;  /* 0xfffffc0e060ca981 */ /* 0x000f62000c1e1900 */
[----:B------:R-:W-:Y:S02]  /*03c0*/  FADD R15, R15, -UR13 ;  /* 0x8000000d0f0f7e21 */ /* 0x000fe40008000000 */
[----:B------:R-:W-:Y:S01]  /*03d0*/  FSETP.GEU.AND P5, PT, |R13|, UR10, PT ;  /* 0x0000000a0d007c0b */ /* 0x000fe2000bfae200 */
[----:B------:R-:W-:Y:S01]  /*03e0*/  @!P6 VIADD R0, R0, 0x1 ;  /* 0x000000010000e836 */ /* 0x000fe20000000000 */
[----:B01----:R-:W-:-:S05]  /*03f0*/  @!P6 LEA R22, R16, R9, 0x18 ;  /* 0x000000091016e211 */ /* 0x003fca00078ec0ff */
[----:B------:R-:W5:Y:S06]  /*0400*/  @!P4 LDG.E R16, desc[UR14][R6.64+0x4] ;  /* 0x0000040e0610c981 */ /* 0x000f6c000c1e1900 */
[----:B------:R-:W5:Y:S01]  /*0410*/  @!P5 LDG.E R20, desc[UR14][R6.64+0x8] ;  /* 0x0000080e0614d981 */ /* 0x000f62000c1e1900 */
[----:B------:R-:W0:Y:S01]  /*0420*/  @!P0 S2R R24, SR_CgaCtaId ;  /* 0x0000000000188919 */ /* 0x000e220000008800 */
[----:B--2---:R-:W-:Y:S02]  /*0430*/  @!P6 FADD R3, R3, R14 ;  /* 0x0000000e0303e221 */ /* 0x004fe40000000000 */
[----:B------:R-:W2:Y:S04]  /*0440*/  @!P3 LDG.E R14, desc[UR14][R6.64] ;  /* 0x0000000e060eb981 */ /* 0x000ea8000c1e1900 */
[----:B------:R3:W-:Y:S01]  /*0450*/  @!P6 STS [R22], R3 ;  /* 0x000000031600e388 */ /* 0x0007e20000000800 */
[----:B------:R-:W-:-:S13]  /*0460*/  FSETP.GEU.AND P6, PT, |R15|, UR10, PT ;  /* 0x0000000a0f007c0b */ /* 0x000fda000bfce200 */
[----:B------:R-:W2:Y:S01]  /*0470*/  @!P6 LDG.E R18, desc[UR14][R6.64+0xc] ;  /* 0x00000c0e0612e981 */ /* 0x000ea2000c1e1900 */
[----:B------:R-:W1:Y:S01]  /*0480*/  @!P1 S2R R13, SR_CgaCtaId ;  /* 0x00000000000d9919 */ /* 0x000e620000008800 */
[----:B------:R-:W5:Y:S01]  /*0490*/  @!P2 S2R R15, SR_CgaCtaId ;  /* 0x00000000000fa919 */ /* 0x000f620000008800 */
[----:B------:R-:W5:Y:S01]  /*04a0*/  @!P3 S2R R26, SR_CgaCtaId ;  /* 0x00000000001ab919 */ /* 0x000f620000008800 */
[----:B------:R-:W5:Y:S01]  /*04b0*/  @!P4 S2R R9, SR_CgaCtaId ;  /* 0x000000000009c919 */ /* 0x000f620000008800 */
[----:B------:R-:W-:Y:S01]  /*04c0*/  @!P0 MOV R11, 0x400 ;  /* 0x00000400000b8802 */ /* 0x000fe20000000f00 */
[----:B---3--:R-:W-:Y:S01]  /*04d0*/  @!P0 FADD R3, R3, R8 ;  /* 0x0000000803038221 */ /* 0x008fe20000000000 */
[----:B------:R-:W3:Y:S02]  /*04e0*/  @!P5 S2R R17, SR_CgaCtaId ;  /* 0x000000000011d919 */ /* 0x000ee40000008800 */
[----:B0-----:R-:W-:Y:S02]  /*04f0*/  @!P0 LEA R24, R24, R11, 0x18 ;  /* 0x0000000b18188211 */ /* 0x001fe400078ec0ff */
[----:B------:R-:W-:Y:S01]  /*0500*/  @!P1 MOV R8, 0x400 ;  /* 0x0000040000089802 */ /* 0x000fe20000000f00 */
[----:B------:R-:W0:Y:S02]  /*0510*/  @!P6 S2R R22, SR_CgaCtaId ;  /* 0x000000000016e919 */ /* 0x000e240000008800 */
[----:B------:R4:W-:Y:S01]  /*0520*/  @!P0 STS [R24], R3 ;  /* 0x0000000318008388 */ /* 0x0009e20000000800 */
[----:B-1----:R-:W-:Y:S01]  /*0530*/  @!P1 LEA R8, R13, R8, 0x18 ;  /* 0x000000080d089211 */ /* 0x002fe200078ec0ff */
[----:B----4-:R-:W-:Y:S01]  /*0540*/  @!P1 FADD R3, R3, R10 ;  /* 0x0000000a03039221 */ /* 0x010fe20000000000 */
[----:B------:R-:W-:-:S04]  /*0550*/  @!P2 MOV R10, 0x400 ;  /* 0x00000400000aa802 */ /* 0x000fc80000000f00 */
[----:B------:R1:W-:Y:S01]  /*0560*/  @!P1 STS [R8], R3 ;  /* 0x0000000308009388 */ /* 0x0003e20000000800 */
[----:B-----5:R-:W-:Y:S02]  /*0570*/  @!P2 LEA R10, R15, R10, 0x18 ;  /* 0x0000000a0f0aa211 */ /* 0x020fe400078ec0ff */
[----:B------:R-:W-:Y:S01]  /*0580*/  @!P3 MOV R11, 0x400 ;  /* 0x00000400000bb802 */ /* 0x000fe20000000f00 */
[----:B-1----:R-:W-:-:S03]  /*0590*/  @!P2 FADD R3, R3, R12 ;  /* 0x0000000c0303a221 */ /* 0x002fc60000000000 */
[----:B------:R-:W-:Y:S02]  /*05a0*/  @!P3 LEA R26, R26, R11, 0x18 ;  /* 0x0000000b1a1ab211 */ /* 0x000fe400078ec0ff */
[----:B------:R2:W-:Y:S01]  /*05b0*/  @!P2 STS [R10], R3 ;  /* 0x000000030a00a388 */ /* 0x0005e20000000800 */
[----:B------:R-:W-:Y:S02]  /*05c0*/  @!P4 MOV R12, 0x400 ;  /* 0x00000400000cc802 */ /* 0x000fe40000000f00 */
[----:B------:R-:W-:Y:S02]  /*05d0*/  @!P5 MOV R8, 0x400 ;  /* 0x000004000008d802 */ /* 0x000fe40000000f00 */
[----:B------:R-:W-:Y:S02]  /*05e0*/  @!P4 LEA R12, R9, R12, 0x18 ;  /* 0x0000000c090cc211 */ /* 0x000fe400078ec0ff */
[----:B---3--:R-:W-:Y:S02]  /*05f0*/  @!P5 LEA R8, R17, R8, 0x18 ;  /* 0x000000081108d211 */ /* 0x008fe400078ec0ff */
[----:B------:R-:W-:Y:S01]  /*0600*/  @!P6 MOV R9, 0x400 ;  /* 0x000004000009e802 */ /* 0x000fe20000000f00 */
[----:B------:R-:W-:-:S03]  /*0610*/  @!P0 VIADD R0, R0, 0x1 ;  /* 0x0000000100008836 */ /* 0x000fc60000000000 */
[----:B0-----:R-:W-:Y:S02]  /*0620*/  @!P6 LEA R22, R22, R9, 0x18 ;  /* 0x000000091616e211 */ /* 0x001fe400078ec0ff */
[----:B------:R-:W-:Y:S01]  /*0630*/  @!P1 IADD3 R0, PT, PT, R0, 0x1, RZ ;  /* 0x0000000100009810 */ /* 0x000fe20007ffe0ff */
[----:B------:R-:W-:-:S04]  /*0640*/  UIADD3 UR9, UPT, UPT, UR9, 0x8, URZ ;  /* 0x0000000809097890 */ /* 0x000fc8000fffe0ff */
[----:B------:R-:W-:Y:S01]  /*0650*/  @!P2 VIADD R0, R0, 0x1 ;  /* 0x000000010000a836 */ /* 0x000fe20000000000 */
[----:B------:R-:W-:-:S03]  /*0660*/  UISETP.NE.AND UP1, UPT, UR9, URZ, UPT ;  /* 0x000000ff0900728c */ /* 0x000fc6000bf25270 */
[----:B------:R-:W-:Y:S01]  /*0670*/  @!P3 VIADD R0, R0, 0x1 ;  /* 0x000000010000b836 */ /* 0x000fe20000000000 */
[----:B------:R-:W-:-:S03]  /*0680*/  IADD3 R4, P0, PT, R4, 0x20, RZ ;  /* 0x0000002004047810 */ /* 0x000fc60007f1e0ff */
[----:B------:R-:W-:-:S04]  /*0690*/  @!P4 VIADD R0, R0, 0x1 ;  /* 0x000000010000c836 */ /* 0x000fc80000000000 */
[----:B------:R-:W-:Y:S02]  /*06a0*/  @!P5 VIADD R0, R0, 0x1 ;  /* 0x000000010000d836 */ /* 0x000fe40000000000 */
[----:B------:R-:W-:Y:S02]  /*06b0*/  IMAD.X R5, RZ, RZ, R5, P0 ;  /* 0x000000ffff057224 */ /* 0x000fe400000e0605 */
[----:B------:R-:W-:Y:S02]  /*06c0*/  @!P6 VIADD R0, R0, 0x1 ;  /* 0x000000010000e836 */ /* 0x000fe40000000000 */
[----:B--2---:R-:W-:-:S05]  /*06d0*/  @!P3 FADD R3, R3, R14 ;  /* 0x0000000e0303b221 */ /* 0x004fca0000000000 */
[----:B------:R0:W-:Y:S02]  /*06e0*/  @!P3 STS [R26], R3 ;  /* 0x000000031a00b388 */ /* 0x0001e40000000800 */
[----:B0-----:R-:W-:-:S05]  /*06f0*/  @!P4 FADD R3, R3, R16 ;  /* 0x000000100303c221 */ /* 0x001fca0000000000 */
[----:B------:R0:W-:Y:S02]  /*0700*/  @!P4 STS [R12], R3 ;  /* 0x000000030c00c388 */ /* 0x0001e40000000800 */
[----:B0-----:R-:W-:-:S05]  /*0710*/  @!P5 FADD R3, R3, R20 ;  /* 0x000000140303d221 */ /* 0x001fca0000000000 */
[----:B------:R0:W-:Y:S02]  /*0720*/  @!P5 STS [R8], R3 ;  /* 0x000000030800d388 */ /* 0x0001e40000000800 */
[----:B0-----:R-:W-:-:S05]  /*0730*/  @!P6 FADD R3, R3, R18 ;  /* 0x000000120303e221 */ /* 0x001fca0000000000 */
[----:B------:R1:W-:Y:S01]  /*0740*/  @!P6 STS [R22], R3 ;  /* 0x000000031600e388 */ /* 0x0003e20000000800 */
[----:B------:R-:W-:-:S05]  /*0750*/  IADD3 R14, P1, PT, R6, 0x20, RZ ;  /* 0x00000020060e7810 */ /* 0x000fca0007f3e0ff */
[----:B------:R-:W-:Y:S01]  /*0760*/  IMAD.X R7, RZ, RZ, R7, P1 ;  /* 0x000000ffff077224 */ /* 0x000fe200008e0607 */
[----:B------:R-:W-:Y:S07]  /*0770*/  BRA.U UP1, `(.L_x_2) ;  /* 0xfffffff901a07547 */ /* 0x000fee000b83ffff */
.L_x_1:
[----:B------:R-:W-:Y:S05]  /*0780*/  BRA.U !UP0, `(.L_x_3) ;  /* 0x0000000508987547 */ /* 0x000fea000b800000 */
[----:B------:R-:W0:Y:S01]  /*0790*/  LDCU UR4, c[0x0][0x390] ;  /* 0x00007200ff0477ac */ /* 0x000e220008000800 */
[----:B------:R-:W-:Y:S02]  /*07a0*/  UISETP.GE.U32.AND UP0, UPT, UR12, 0x4, UPT ;  /* 0x000000040c00788c */ /* 0x000fe4000bf06070 */
[----:B0-----:R-:W-:-:S04]  /*07b0*/  ULOP3.LUT UR5, UR4, 0x3, URZ, 0xc0, !UPT ;  /* 0x0000000304057892 */ /* 0x001fc8000f8ec0ff */
[----:B------:R-:W-:-:S03]  /*07c0*/  UISETP.NE.AND UP1, UPT, UR5, URZ, UPT ;  /* 0x000000ff0500728c */ /* 0x000fc6000bf25270 */
[----:B------:R-:W-:Y:S08]  /*07d0*/  BRA.U !UP0, `(.L_x_4) ;  /* 0x0000000108bc7547 */ /* 0x000ff0000b800000 */
[----:B------:R-:W0:Y:S01]  /*07e0*/  LDC.64 R4, c[0x0][0x380] ;  /* 0x0000e000ff047b82 */ /* 0x000e220000000a00 */
[----:B------:R-:W2:Y:S01]  /*07f0*/  LDCU UR6, c[0x0][0x398] ;  /* 0x00007300ff0677ac */ /* 0x000ea20008000800 */
[----:B------:R-:W3:Y:S01]  /*0800*/  LDCU UR7, c[0x0][0x394] ;  /* 0x00007280ff0777ac */ /* 0x000ee20008000800 */
[----:B0-----:R-:W-:-:S05]  /*0810*/  IMAD.WIDE.U32 R6, R2, 0x4, R4 ;  /* 0x0000000402067825 */ /* 0x001fca00078e0004 */
[----:B------:R-:W0:Y:S01]  /*0820*/  LDC.64 R4, c[0x0][0x388] ;  /* 0x0000e200ff047b82 */ /* 0x000e220000000a00 */
[----:B------:R-:W2:Y:S04]  /*0830*/  LDG.E R8, desc[UR14][R6.64] ;  /* 0x0000000e06087981 */ /* 0x000ea8000c1e1900 */
[----:B------:R-:W4:Y:S04]  /*0840*/  LDG.E R9, desc[UR14][R6.64+0x4] ;  /* 0x0000040e06097981 */ /* 0x000f28000c1e1900 */
[----:B------:R-:W5:Y:S04]  /*0850*/  LDG.E R10, desc[UR14][R6.64+0x8] ;  /* 0x0000080e060a7981 */ /* 0x000f68000c1e1900 */
[----:B------:R-:W5:Y:S01]  /*0860*/  LDG.E R11, desc[UR14][R6.64+0xc] ;  /* 0x00000c0e060b7981 */ /* 0x000f62000c1e1900 */
[----:B0-----:R-:W-:-:S04]  /*0870*/  IMAD.WIDE.U32 R4, R2, 0x4, R4 ;  /* 0x0000000402047825 */ /* 0x001fc800078e0004 */
[----:B--2---:R-:W-:Y:S01]  /*0880*/  FADD R8, R8, -UR6 ;  /* 0x8000000608087e21 */ /* 0x004fe20008000000 */
[----:B----4-:R-:W-:-:S04]  /*0890*/  FADD R9, R9, -UR6 ;  /* 0x8000000609097e21 */ /* 0x010fc80008000000 */
[----:B---3--:R-:W-:Y:S01]  /*08a0*/  FSETP.GEU.AND P0, PT, |R8|, UR7, PT ;  /* 0x0000000708007c0b */ /* 0x008fe2000bf0e200 */
[----:B-----5:R-:W-:Y:S01]  /*08b0*/  FADD R10, R10, -UR6 ;  /* 0x800000060a0a7e21 */ /* 0x020fe20008000000 */
[----:B------:R-:W-:Y:S01]  /*08c0*/  FSETP.GEU.AND P1, PT, |R9|, UR7, PT ;  /* 0x0000000709007c0b */ /* 0x000fe2000bf2e200 */
[----:B------:R-:W-:-:S03]  /*08d0*/  FADD R11, R11, -UR6 ;  /* 0x800000060b0b7e21 */ /* 0x000fc60008000000 */
[----:B------:R-:W-:-:S07]  /*08e0*/  FSETP.GEU.AND P2, PT, |R10|, UR7, PT ;  /* 0x000000070a007c0b */ /* 0x000fce000bf4e200 */
[----:B------:R-:W1:Y:S01]  /*08f0*/  @!P0 LDG.E R8, desc[UR14][R4.64] ;  /* 0x0000000e04088981 */ /* 0x000e62000c1e1900 */
[----:B------:R-:W-:-:S03]  /*0900*/  FSETP.GEU.AND P3, PT, |R11|, UR7, PT ;  /* 0x000000070b007c0b */ /* 0x000fc6000bf6e200 */
[----:B------:R-:W2:Y:S04]  /*0910*/  @!P1 LDG.E R6, desc[UR14][R4.64+0x4] ;  /* 0x0000040e04069981 */ /* 0x000ea8000c1e1900 */
[----:B------:R-:W3:Y:S06]  /*0920*/  @!P2 LDG.E R10, desc[UR14][R4.64+0x8] ;  /* 0x0000080e040aa981 */ /* 0x000eec000c1e1900 */
[----:B------:R0:W4:Y:S01]  /*0930*/  @!P3 LDG.E R12, desc[UR14][R4.64+0xc] ;  /* 0x00000c0e040cb981 */ /* 0x000122000c1e1900 */
[----:B------:R-:W-:Y:S01]  /*0940*/  @!P0 MOV R7, 0x400 ;  /* 0x0000040000078802 */ /* 0x000fe20000000f00 */
[----:B------:R-:W-:Y:S01]  /*0950*/  @!P0 VIADD R0, R0, 0x1 ;  /* 0x0000000100008836 */ /* 0x000fe20000000000 */
[----:B------:R-:W5:Y:S01]  /*0960*/  @!P0 S2R R14, SR_CgaCtaId ;  /* 0x00000000000e8919 */ /* 0x000f620000008800 */
[----:B------:R-:W-:-:S03]  /*0970*/  VIADD R2, R2, 0x4 ;  /* 0x0000000402027836 */ /* 0x000fc60000000000 */
[----:B------:R-:W-:Y:S01]  /*0980*/  @!P1 IADD3 R0, PT, PT, R0, 0x1, RZ ;  /* 0x0000000100009810 */ /* 0x000fe20007ffe0ff */
[----:B------:R-:W5:Y:S01]  /*0990*/  @!P1 S2R R16, SR_CgaCtaId ;  /* 0x0000000000109919 */ /* 0x000f620000008800 */
[----:B0-----:R-:W-:Y:S01]  /*09a0*/  @!P2 MOV R4, 0x400 ;  /* 0x000004000004a802 */ /* 0x001fe20000000f00 */
[----:B------:R-:W0:Y:S01]  /*09b0*/  @!P2 S2R R9, SR_CgaCtaId ;  /* 0x000000000009a919 */ /* 0x000e220000008800 */
[----:B------:R-:W-:Y:S01]  /*09c0*/  @!P3 MOV R5, 0x400 ;  /* 0x000004000005b802 */ /* 0x000fe20000000f00 */
[----:B------:R-:W-:Y:S01]  /*09d0*/  @!P2 VIADD R0, R0, 0x1 ;  /* 0x000000010000a836 */ /* 0x000fe20000000000 */
[----:B------:R-:W0:Y:S03]  /*09e0*/  @!P3 S2R R18, SR_CgaCtaId ;  /* 0x000000000012b919 */ /* 0x000e260000008800 */
[----:B------:R-:W-:Y:S01]  /*09f0*/  @!P3 VIADD R0, R0, 0x1 ;  /* 0x000000010000b836 */ /* 0x000fe20000000000 */
[----:B-----5:R-:W-:-:S02]  /*0a00*/  @!P0 LEA R14, R14, R7, 0x18 ;  /* 0x000000070e0e8211 */ /* 0x020fc400078ec0ff */
[----:B------:R-:W-:-:S04]  /*0a10*/  @!P1 MOV R7, 0x400 ;  /* 0x0000040000079802 */ /* 0x000fc80000000f00 */
[----:B------:R-:W-:Y:S02]  /*0a20*/  @!P1 LEA R16, R16, R7, 0x18 ;  /* 0x0000000710109211 */ /* 0x000fe400078ec0ff */
[----:B0-----:R-:W-:Y:S02]  /*0a30*/  @!P2 LEA R4, R9, R4, 0x18 ;  /* 0x000000040904a211 */ /* 0x001fe400078ec0ff */
[----:B------:R-:W-:Y:S01]  /*0a40*/  @!P3 LEA R18, R18, R5, 0x18 ;  /* 0x000000051212b211 */ /* 0x000fe200078ec0ff */
[----:B-1----:R-:W-:-:S05]  /*0a50*/  @!P0 FADD R3, R3, R8 ;  /* 0x0000000803038221 */ /* 0x002fca0000000000 */
[----:B------:R2:W-:Y:S02]  /*0a60*/  @!P0 STS [R14], R3 ;  /* 0x000000030e008388 */ /* 0x0005e40000000800 */
[----:B--2---:R-:W-:-:S05]  /*0a70*/  @!P1 FADD R3, R3, R6 ;  /* 0x0000000603039221 */ /* 0x004fca0000000000 */
[----:B------:R3:W-:Y:S02]  /*0a80*/  @!P1 STS [R16], R3 ;  /* 0x0000000310009388 */ /* 0x0007e40000000800 */
[----:B---3--:R-:W-:-:S05]  /*0a90*/  @!P2 FADD R3, R3, R10 ;  /* 0x0000000a0303a221 */ /* 0x008fca0000000000 */
[----:B------:R4:W-:Y:S02]  /*0aa0*/  @!P2 STS [R4], R3 ;  /* 0x000000030400a388 */ /* 0x0009e40000000800 */
[----:B----4-:R-:W-:-:S05]  /*0ab0*/  @!P3 FADD R3, R3, R12 ;  /* 0x0000000c0303b221 */ /* 0x010fca0000000000 */
[----:B------:R0:W-:Y:S02]  /*0ac0*/  @!P3 STS [R18], R3 ;  /* 0x000000031200b388 */ /* 0x0001e40000000800 */
.L_x_4:
[----:B------:R-:W-:Y:S05]  /*0ad0*/  BRA.U !UP1, `(.L_x_3) ;  /* 0x0000000109c47547 */ /* 0x000fea000b800000 */
[----:B------:R-:W-:Y:S02]  /*0ae0*/  UISETP.NE.AND UP0, UPT, UR5, 0x1, UPT ;  /* 0x000000010500788c */ /* 0x000fe4000bf05270 */
[----:B------:R-:W-:-:S04]  /*0af0*/  ULOP3.LUT UR4, UR4, 0x1, URZ, 0xc0, !UPT ;  /* 0x0000000104047892 */ /* 0x000fc8000f8ec0ff */
[----:B------:R-:W-:-:S03]  /*0b00*/  UISETP.NE.U32.AND UP1, UPT, UR4, 0x1, UPT ;  /* 0x000000010400788c */ /* 0x000fc6000bf25070 */
[----:B------:R-:W-:Y:S08]  /*0b10*/  BRA.U !UP0, `(.L_x_5) ;  /* 0x00000001086c7547 */ /* 0x000ff0000b800000 */
[----:B------:R-:W2:Y:S01]  /*0b20*/  LDC.64 R4, c[0x0][0x380] ;  /* 0x0000e000ff047b82 */ /* 0x000ea20000000a00 */
[----:B------:R-:W3:Y:S01]  /*0b30*/  LDCU UR4, c[0x0][0x398] ;  /* 0x00007300ff0477ac */ /* 0x000ee20008000800 */
[----:B------:R-:W4:Y:S06]  /*0b40*/  LDCU UR5, c[0x0][0x394] ;  /* 0x00007280ff0577ac */ /* 0x000f2c0008000800 */
[----:B------:R-:W5:Y:S01]  /*0b50*/  LDC.64 R6, c[0x0][0x388] ;  /* 0x0000e200ff067b82 */ /* 0x000f620000000a00 */
[----:B--2---:R-:W-:-:S05]  /*0b60*/  IMAD.WIDE.U32 R4, R2, 0x4, R4 ;  /* 0x0000000402047825 */ /* 0x004fca00078e0004 */
[----:B------:R-:W3:Y:S04]  /*0b70*/  LDG.E R8, desc[UR14][R4.64] ;  /* 0x0000000e04087981 */ /* 0x000ee8000c1e1900 */
[----:B------:R-:W2:Y:S01]  /*0b80*/  LDG.E R9, desc[UR14][R4.64+0x4] ;  /* 0x0000040e04097981 */ /* 0x000ea2000c1e1900 */
[----:B-----5:R-:W-:-:S04]  /*0b90*/  IMAD.WIDE.U32 R6, R2, 0x4, R6 ;  /* 0x0000000402067825 */ /* 0x020fc800078e0006 */
[----:B---3--:R-:W-:Y:S01]  /*0ba0*/  FADD R8, R8, -UR4 ;  /* 0x8000000408087e21 */ /* 0x008fe20008000000 */
[----:B--2---:R-:W-:-:S04]  /*0bb0*/  FADD R9, R9, -UR4 ;  /* 0x8000000409097e21 */ /* 0x004fc80008000000 */
[----:B----4-:R-:W-:Y:S02]  /*0bc0*/  FSETP.GEU.AND P0, PT, |R8|, UR5, PT ;  /* 0x0000000508007c0b */ /* 0x010fe4000bf0e200 */
[----:B------:R-:W-:-:S11]  /*0bd0*/  FSETP.GEU.AND P1, PT, |R9|, UR5, PT ;  /* 0x0000000509007c0b */ /* 0x000fd6000bf2e200 */
[----:B------:R-:W0:Y:S04]  /*0be0*/  @!P0 LDG.E R8, desc[UR14][R6.64] ;  /* 0x0000000e06088981 */ /* 0x000e28000c1e1900 */
[----:B------:R-:W2:Y:S01]  /*0bf0*/  @!P1 LDG.E R10, desc[UR14][R6.64+0x4] ;  /* 0x0000040e060a9981 */ /* 0x000ea2000c1e1900 */
[----:B------:R-:W-:Y:S01]  /*0c00*/  @!P0 MOV R4, 0x400 ;  /* 0x0000040000048802 */ /* 0x000fe20000000f00 */
[----:B------:R-:W-:Y:S01]  /*0c10*/  @!P0 VIADD R0, R0, 0x1 ;  /* 0x0000000100008836 */ /* 0x000fe20000000000 */
[----:B------:R-:W3:Y:S01]  /*0c20*/  @!P0 S2R R5, SR_CgaCtaId ;  /* 0x0000000000058919 */ /* 0x000ee20000008800 */
[----:B------:R-:W-:Y:S02]  /*0c30*/  VIADD R2, R2, 0x2 ;  /* 0x0000000202027836 */ /* 0x000fe40000000000 */
[----:B------:R-:W-:Y:S01]  /*0c40*/  @!P1 VIADD R0, R0, 0x1 ;  /* 0x0000000100009836 */ /* 0x000fe20000000000 */
[----:B------:R-:W4:Y:S01]  /*0c50*/  @!P1 S2R R12, SR_CgaCtaId ;  /* 0x00000000000c9919 */ /* 0x000f220000008800 */
[----:B---3--:R-:W-:-:S02]  /*0c60*/  @!P0 LEA R4, R5, R4, 0x18 ;  /* 0x0000000405048211 */ /* 0x008fc400078ec0ff */
[----:B------:R-:W-:-:S04]  /*0c70*/  @!P1 MOV R5, 0x400 ;  /* 0x0000040000059802 */ /* 0x000fc80000000f00 */
[----:B----4-:R-:W-:Y:S01]  /*0c80*/  @!P1 LEA R12, R12, R5, 0x18 ;  /* 0x000000050c0c9211 */ /* 0x010fe200078ec0ff */
[----:B01----:R-:W-:-:S05]  /*0c90*/  @!P0 FADD R3, R3, R8 ;  /* 0x0000000803038221 */ /* 0x003fca0000000000 */
[----:B------:R2:W-:Y:S02]  /*0ca0*/  @!P0 STS [R4], R3 ;  /* 0x0000000304008388 */ /* 0x0005e40000000800 */
[----:B--2---:R-:W-:-:S05]  /*0cb0*/  @!P1 FADD R3, R3, R10 ;  /* 0x0000000a03039221 */ /* 0x004fca0000000000 */
[----:B------:R2:W-:Y:S02]  /*0cc0*/  @!P1 STS [R12], R3 ;  /* 0x000000030c009388 */ /* 0x0005e40000000800 */
.L_x_5:
[----:B------:R-:W-:Y:S05]  /*0cd0*/  BRA.U UP1, `(.L_x_3) ;  /* 0x0000000101447547 */ /* 0x000fea000b800000 */
[----:B------:R-:W3:Y:S01]  /*0ce0*/  LDC.64 R4, c[0x0][0x380] ;  /* 0x0000e000ff047b82 */ /* 0x000ee20000000a00 */
[----:B------:R-:W4:Y:S01]  /*0cf0*/  LDCU UR4, c[0x0][0x398] ;  /* 0x00007300ff0477ac */ /* 0x000f220008000800 */
[----:B------:R-:W5:Y:S01]  /*0d00*/  LDCU UR5, c[0x0][0x394] ;  /* 0x00007280ff0577ac */ /* 0x000f620008000800 */
[----:B---3--:R-:W-:-:S06]  /*0d10*/  IMAD.WIDE.U32 R4, R2, 0x4, R4 ;  /* 0x0000000402047825 */ /* 0x008fcc00078e0004 */
[----:B------:R-:W4:Y:S02]  /*0d20*/  LDG.E R4, desc[UR14][R4.64] ;  /* 0x0000000e04047981 */ /* 0x000f24000c1e1900 */
[----:B----4-:R-:W-:-:S05]  /*0d30*/  FADD R6, R4, -UR4 ;  /* 0x8000000404067e21 */ /* 0x010fca0008000000 */
[----:B-----5:R-:W-:-:S13]  /*0d40*/  FSETP.GEU.AND P0, PT, |R6|, UR5, PT ;  /* 0x0000000506007c0b */ /* 0x020fda000bf0e200 */
[----:B------:R-:W-:Y:S05]  /*0d50*/  @P0 BRA `(.L_x_3) ;  /* 0x0000000000240947 */ /* 0x000fea0003800000 */
[----:B------:R-:W3:Y:S02]  /*0d60*/  LDC.64 R4, c[0x0][0x388] ;  /* 0x0000e200ff047b82 */ /* 0x000ee40000000a00 */
[----:B---3--:R-:W-:-:S06]  /*0d70*/  IMAD.WIDE.U32 R4, R2, 0x4, R4 ;  /* 0x0000000402047825 */ /* 0x008fcc00078e0004 */
[----:B------:R-:W0:Y:S01]  /*0d80*/  LDG.E R4, desc[UR14][R4.64] ;  /* 0x0000000e04047981 */ /* 0x000e22000c1e1900 */
[----:B------:R-:W3:Y:S01]  /*0d90*/  S2UR UR5, SR_CgaCtaId ;  /* 0x00000000000579c3 */ /* 0x000ee20000008800 */
[----:B------:R-:W-:Y:S01]  /*0da0*/  UMOV UR4, 0x400 ;  /* 0x0000040000047882 */ /* 0x000fe20000000000 */
[----:B------:R-:W-:Y:S01]  /*0db0*/  VIADD R0, R0, 0x1 ;  /* 0x0000000100007836 */ /* 0x000fe20000000000 */
[----:B---3--:R-:W-:Y:S01]  /*0dc0*/  ULEA UR4, UR5, UR4, 0x18 ;  /* 0x0000000405047291 */ /* 0x008fe2000f8ec0ff */
[----:B012---:R-:W-:-:S08]  /*0dd0*/  FADD R3, R3, R4 ;  /* 0x0000000403037221 */ /* 0x007fd00000000000 */
[----:B------:R3:W-:Y:S03]  /*0de0*/  STS [UR4], R3 ;  /* 0x00000003ff007988 */ /* 0x0007e60008000804 */
.L_x_3:
[----:B------:R-:W-:-:S07]  /*0df0*/  I2FP.F32.S32 R2, R0 ;  /* 0x0000000000027245 */ /* 0x000fce0000201400 */
.L_x_0:
[----:B------:R-:W4:Y:S08]  /*0e00*/  MUFU.RCP R5, R2 ;  /* 0x0000000200057308 */ /* 0x000f300000001000 */
[----:B------:R-:W5:Y:S01]  /*0e10*/  FCHK P0, R3, R2 ;  /* 0x0000000203007302 */ /* 0x000f620000000000 */
[----:B----4-:R-:W-:-:S04]  /*0e20*/  FFMA R0, R5, -R2, 1 ;  /* 0x3f80000005007423 */ /* 0x010fc80000000802 */
[----:B------:R-:W-:-:S04]  /*0e30*/  FFMA R0, R5, R0, R5 ;  /* 0x0000000005007223 */ /* 0x000fc80000000005 */
[----:B------:R-:W-:-:S04]  /*0e40*/  FFMA R4, R0, R3, RZ ;  /* 0x0000000300047223 */ /* 0x000fc800000000ff */
[----:B------:R-:W-:-:S04]  /*0e50*/  FFMA R5, R4, -R2, R3 ;  /* 0x8000000204057223 */ /* 0x000fc80000000003 */
[----:B------:R-:W-:Y:S01]  /*0e60*/  FFMA R5, R0, R5, R4 ;  /* 0x0000000500057223 */ /* 0x000fe20000000004 */
[----:B-----5:R-:W-:Y:S06]  /*0e70*/  @!P0 BRA `(.L_x_6) ;  /* 0x0000000000108947 */ /* 0x020fec0003800000 */
[----:B------:R-:W-:Y:S01]  /*0e80*/  IMAD.MOV.U32 R0, RZ, RZ, R3 ;  /* 0x000000ffff007224 */ /* 0x000fe200078e0003 */
[----:B0123--:R-:W-:Y:S02]  /*0e90*/  MOV R3, R2 ;  /* 0x0000000200037202 */ /* 0x00ffe40000000f00 */
[----:B------:R-:W-:-:S07]  /*0ea0*/  MOV R2, 0xec0 ;  /* 0x00000ec000027802 */ /* 0x000fce0000000f00 */
[----:B------:R-:W-:Y:S05]  /*0eb0*/  CALL.REL.NOINC `($__internal_0_$__cuda_sm3x_div_rn_noftz_f32_slowpath) ;  /* 0x00000000000c7944 */ /* 0x000fea0003c00000 */
.L_x_6:
[----:B0123--:R-:W0:Y:S02]  /*0ec0*/  LDC.64 R2, c[0x0][0x3a0] ;  /* 0x0000e800ff027b82 */ /* 0x00fe240000000a00 */
[----:B0-----:R-:W-:Y:S01]  /*0ed0*/  STG.E desc[UR14][R2.64], R5 ;  /* 0x0000000502007986 */ /* 0x001fe2000c10190e */
[----:B------:R-:W-:Y:S05]  /*0ee0*/  EXIT ;  /* 0x000000000000794d */ /* 0x000fea0003800000 */
        .weak           $__internal_0_$__cuda_sm3x_div_rn_noftz_f32_slowpath
        .type           $__internal_0_$__cuda_sm3x_div_rn_noftz_f32_slowpath,@function
        .size           $__internal_0_$__cuda_sm3x_div_rn_noftz_f32_slowpath,(.L_x_16 - $__internal_0_$__cuda_sm3x_div_rn_noftz_f32_slowpath)
$__internal_0_$__cuda_sm3x_div_rn_noftz_f32_slowpath:
[----:B------:R-:W-:Y:S02]  /*0ef0*/  SHF.R.U32.HI R5, RZ, 0x17, R3 ;  /* 0x00000017ff057819 */ /* 0x000fe40000011603 */
[----:B------:R-:W-:Y:S02]  /*0f00*/  SHF.R.U32.HI R4, RZ, 0x17, R0 ;  /* 0x00000017ff047819 */ /* 0x000fe40000011600 */
[----:B------:R-:W-:Y:S02]  /*0f10*/  LOP3.LUT R10, R5, 0xff, RZ, 0xc0, !PT ;  /* 0x000000ff050a7812 */ /* 0x000fe400078ec0ff */
[----:B------:R-:W-:-:S03]  /*0f20*/  LOP3.LUT R8, R4, 0xff, RZ, 0xc0, !PT ;  /* 0x000000ff04087812 */ /* 0x000fc600078ec0ff */
[----:B------:R-:W-:Y:S02]  /*0f30*/  VIADD R6, R10, 0xffffffff ;  /* 0xffffffff0a067836 */ /* 0x000fe40000000000 */
[----:B------:R-:W-:-:S03]  /*0f40*/  VIADD R5, R8, 0xffffffff ;  /* 0xffffffff08057836 */ /* 0x000fc60000000000 */
[----:B------:R-:W-:-:S04]  /*0f50*/  ISETP.GT.U32.AND P0, PT, R6, 0xfd, PT ;  /* 0x000000fd0600780c */ /* 0x000fc80003f04070 */
[----:B------:R-:W-:-:S13]  /*0f60*/  ISETP.GT.U32.OR P0, PT, R5, 0xfd, P0 ;  /* 0x000000fd0500780c */ /* 0x000fda0000704470 */
[----:B------:R-:W-:Y:S01]  /*0f70*/  @!P0 IMAD.MOV.U32 R4, RZ, RZ, RZ ;  /* 0x000000ffff048224 */ /* 0x000fe200078e00ff */
[----:B------:R-:W-:Y:S06]  /*0f80*/  @!P0 BRA `(.L_x_7) ;  /* 0x00000000005c8947 */ /* 0x000fec0003800000 */
[----:B------:R-:W-:Y:S02]  /*0f90*/  FSETP.GTU.FTZ.AND P0, PT, |R0|, +INF , PT ;  /* 0x7f8000000000780b */ /* 0x000fe40003f1c200 */
[----:B------:R-:W-:-:S04]  /*0fa0*/  FSETP.GTU.FTZ.AND P1, PT, |R3|, +INF , PT ;  /* 0x7f8000000300780b */ /* 0x000fc80003f3c200 */
[----:B------:R-:W-:-:S13]  /*0fb0*/  PLOP3.LUT P0, PT, P0, P1, PT, 0xf8, 0x8f ;  /* 0x00000000008f781c */ /* 0x000fda0000703f70 */
[----:B------:R-:W-:Y:S05]  /*0fc0*/  @P0 BRA `(.L_x_8) ;  /* 0x0000000400440947 */ /* 0x000fea0003800000 */
[----:B------:R-:W-:-:S13]  /*0fd0*/  LOP3.LUT P0, RZ, R3, 0x7fffffff, R0, 0xc8, !PT ;  /* 0x7fffffff03ff7812 */ /* 0x000fda000780c800 */
[----:B------:R-:W-:Y:S05]  /*0fe0*/  @!P0 BRA `(.L_x_9) ;  /* 0x0000000400348947 */ /* 0x000fea0003800000 */
[C---:B------:R-:W-:Y:S02]  /*0ff0*/  FSETP.NEU.FTZ.AND P0, PT, |R0|.reuse, +INF , PT ;  /* 0x7f8000000000780b */ /* 0x040fe40003f1d200 */
[----:B------:R-:W-:Y:S02]  /*1000*/  FSETP.NEU.FTZ.AND P2, PT, |R3|, +INF , PT ;  /* 0x7f8000000300780b */ /* 0x000fe40003f5d200 */
[----:B------:R-:W-:-:S11]  /*1010*/  FSETP.NEU.FTZ.AND P1, PT, |R0|, +INF , PT ;  /* 0x7f8000000000780b */ /* 0x000fd60003f3d200 */
[----:B------:R-:W-:Y:S05]  /*1020*/  @!P2 BRA !P0, `(.L_x_9) ;  /* 0x000000040024a947 */ /* 0x000fea0004000000 */
[----:B------:R-:W-:-:S04]  /*1030*/  LOP3.LUT P0, RZ, R0, 0x7fffffff, RZ, 0xc0, !PT ;  /* 0x7fffffff00ff7812 */ /* 0x000fc8000780c0ff */
[----:B------:R-:W-:-:S13]  /*1040*/  PLOP3.LUT P0, PT, P2, P0, PT, 0x2f, 0xf2 ;  /* 0x0000000000f2781c */ /* 0x000fda0001700577 */
[----:B------:R-:W-:Y:S05]  /*1050*/  @P0 BRA `(.L_x_10) ;  /* 0x0000000400100947 */ /* 0x000fea0003800000 */
[----:B------:R-:W-:-:S04]  /*1060*/  LOP3.LUT P0, RZ, R3, 0x7fffffff, RZ, 0xc0, !PT ;  /* 0x7fffffff03ff7812 */ /* 0x000fc8000780c0ff */
[----:B------:R-:W-:-:S13]  /*1070*/  PLOP3.LUT P0, PT, P1, P0, PT, 0x2f, 0xf2 ;  /* 0x0000000000f2781c */ /* 0x000fda0000f00577 */
[----:B------:R-:W-:Y:S05]  /*1080*/  @P0 BRA `(.L_x_11) ;  /* 0x0000000000f80947 */ /* 0x000fea0003800000 */
[----:B------:R-:W-:Y:S02]  /*1090*/  ISETP.GE.AND P0, PT, R5, RZ, PT ;  /* 0x000000ff0500720c */ /* 0x000fe40003f06270 */
[----:B------:R-:W-:-:S11]  /*10a0*/  ISETP.GE.AND P1, PT, R6, RZ, PT ;  /* 0x000000ff0600720c */ /* 0x000fd60003f26270 */
[----:B------:R-:W-:Y:S02]  /*10b0*/  @P0 IMAD.MOV.U32 R4, RZ, RZ, RZ ;  /* 0x000000ffff040224 */ /* 0x000fe400078e00ff */
[----:B------:R-:W-:Y:S01]  /*10c0*/  @!P0 FFMA R0, R0, 1.84467440737095516160e+19, RZ ;  /* 0x5f80000000008823 */ /* 0x000fe200000000ff */
[----:B------:R-:W-:Y:S02]  /*10d0*/  @!P0 IMAD.MOV.U32 R4, RZ, RZ, -0x40 ;  /* 0xffffffc0ff048424 */ /* 0x000fe400078e00ff */
[----:B------:R-:W-:Y:S02]  /*10e0*/  @!P1 FFMA R3, R3, 1.84467440737095516160e+19, RZ ;  /* 0x5f80000003039823 */ /* 0x000fe400000000ff */
[----:B------:R-:W-:-:S07]  /*10f0*/  @!P1 VIADD R4, R4, 0x40 ;  /* 0x0000004004049836 */ /* 0x000fce0000000000 */
.L_x_7:
[----:B------:R-:W-:-:S05]  /*1100*/  LEA R6, R10, 0xc0800000, 0x17 ;  /* 0xc08000000a067811 */ /* 0x000fca00078eb8ff */
[----:B------:R-:W-:Y:S02]  /*1110*/  IMAD.IADD R6, R3, 0x1, -R6 ;  /* 0x0000000103067824 */ /* 0x000fe400078e0a06 */
[----:B------:R-:W-:Y:S02]  /*1120*/  VIADD R3, R8, 0xffffff81 ;  /* 0xffffff8108037836 */ /* 0x000fe40000000000 */
[----:B------:R-:W0:Y:S01]  /*1130*/  MUFU.RCP R5, R6 ;  /* 0x0000000600057308 */ /* 0x000e220000001000 */
[----:B------:R-:W-:Y:S01]  /*1140*/  FADD.FTZ R7, -R6, -RZ ;  /* 0x800000ff06077221 */ /* 0x000fe20000010100 */
[C---:B------:R-:W-:Y:S01]  /*1150*/  IMAD R0, R3.reuse, -0x800000, R0 ;  /* 0xff80000003007824 */ /* 0x040fe200078e0200 */
[----:B------:R-:W-:-:S04]  /*1160*/  IADD3 R3, PT, PT, R3, 0x7f, -R10 ;  /* 0x0000007f03037810 */ /* 0x000fc80007ffe80a */
[----:B------:R-:W-:Y:S01]  /*1170*/  IADD3 R3, PT, PT, R3, R4, RZ ;  /* 0x0000000403037210 */ /* 0x000fe20007ffe0ff */
[----:B0-----:R-:W-:-:S04]  /*1180*/  FFMA R8, R5, R7, 1 ;  /* 0x3f80000005087423 */ /* 0x001fc80000000007 */
[----:B------:R-:W-:-:S04]  /*1190*/  FFMA R12, R5, R8, R5 ;  /* 0x00000008050c7223 */ /* 0x000fc80000000005 */
[----:B------:R-:W-:-:S04]  /*11a0*/  FFMA R5, R0, R12, RZ ;  /* 0x0000000c00057223 */ /* 0x000fc800000000ff */
[----:B------:R-:W-:-:S04]  /*11b0*/  FFMA R8, R7, R5, R0 ;  /* 0x0000000507087223 */ /* 0x000fc80000000000 */
[----:B------:R-:W-:-:S04]  /*11c0*/  FFMA R9, R12, R8, R5 ;  /* 0x000000080c097223 */ /* 0x000fc80000000005 */
[----:B------:R-:W-:-:S04]  /*11d0*/  FFMA R8, R7, R9, R0 ;  /* 0x0000000907087223 */ /* 0x000fc80000000000 */
[----:B------:R-:W-:-:S05]  /*11e0*/  FFMA R5, R12, R8, R9 ;  /* 0x000000080c057223 */ /* 0x000fca0000000009 */
[----:B------:R-:W-:-:S04]  /*11f0*/  SHF.R.U32.HI R0, RZ, 0x17, R5 ;  /* 0x00000017ff007819 */ /* 0x000fc80000011605 */
[----:B------:R-:W-:-:S05]  /*1200*/  LOP3.LUT R0, R0, 0xff, RZ, 0xc0, !PT ;  /* 0x000000ff00007812 */ /* 0x000fca00078ec0ff */
[----:B------:R-:W-:-:S04]  /*1210*/  IMAD.IADD R6, R0, 0x1, R3 ;  /* 0x0000000100067824 */ /* 0x000fc800078e0203 */
[----:B------:R-:W-:-:S05]  /*1220*/  VIADD R0, R6, 0xffffffff ;  /* 0xffffffff06007836 */ /* 0x000fca0000000000 */
[----:B------:R-:W-:-:S13]  /*1230*/  ISETP.GE.U32.AND P0, PT, R0, 0xfe, PT ;  /* 0x000000fe0000780c */ /* 0x000fda0003f06070 */
[----:B------:R-:W-:Y:S05]  /*1240*/  @!P0 BRA `(.L_x_12) ;  /* 0x0000000000808947 */ /* 0x000fea0003800000 */
[----:B------:R-:W-:-:S13]  /*1250*/  ISETP.GT.AND P0, PT, R6, 0xfe, PT ;  /* 0x000000fe0600780c */ /* 0x000fda0003f04270 */
[----:B------:R-:W-:Y:S05]  /*1260*/  @P0 BRA `(.L_x_13) ;  /* 0x00000000006c0947 */ /* 0x000fea0003800000 */
[----:B------:R-:W-:-:S13]  /*1270*/  ISETP.GE.AND P0, PT, R6, 0x1, PT ;  /* 0x000000010600780c */ /* 0x000fda0003f06270 */
[----:B------:R-:W-:Y:S05]  /*1280*/  @P0 BRA `(.L_x_14) ;  /* 0x0000000000980947 */ /* 0x000fea0003800000 */
[----:B------:R-:W-:Y:S02]  /*1290*/  ISETP.GE.AND P0, PT, R6, -0x18, PT ;  /* 0xffffffe80600780c */ /* 0x000fe40003f06270 */
[----:B------:R-:W-:-:S11]  /*12a0*/  LOP3.LUT R5, R5, 0x80000000, RZ, 0xc0, !PT ;  /* 0x8000000005057812 */ /* 0x000fd600078ec0ff */
[----:B------:R-:W-:Y:S05]  /*12b0*/  @!P0 BRA `(.L_x_14) ;  /* 0x00000000008c8947 */ /* 0x000fea0003800000 */
[-CC-:B------:R-:W-:Y:S01]  /*12c0*/  FFMA.RZ R0, R12, R8.reuse, R9.reuse ;  /* 0x000000080c007223 */ /* 0x180fe2000000c009 */
[----:B------:R-:W-:Y:S02]  /*12d0*/  VIADD R7, R6, 0x20 ;  /* 0x0000002006077836 */ /* 0x000fe40000000000 */
[-CC-:B------:R-:W-:Y:S01]  /*12e0*/  FFMA.RM R3, R12, R8.reuse, R9.reuse ;  /* 0x000000080c037223 */ /* 0x180fe20000004009 */
[----:B------:R-:W-:Y:S02]  /*12f0*/  ISETP.NE.AND P2, PT, R6, RZ, PT ;  /* 0x000000ff0600720c */ /* 0x000fe40003f45270 */
[----:B------:R-:W-:Y:S01]  /*1300*/  LOP3.LUT R4, R0, 0x7fffff, RZ, 0xc0, !PT ;  /* 0x007fffff00047812 */ /* 0x000fe200078ec0ff */
[----:B------:R-:W-:Y:S01]  /*1310*/  FFMA.RP R0, R12, R8, R9 ;  /* 0x000000080c007223 */ /* 0x000fe20000008009 */
[----:B------:R-:W-:Y:S01]  /*1320*/  ISETP.NE.AND P1, PT, R6, RZ, PT ;  /* 0x000000ff0600720c */ /* 0x000fe20003f25270 */
[----:B------:R-:W-:Y:S01]  /*1330*/  IMAD.MOV R6, RZ, RZ, -R6 ;  /* 0x000000ffff067224 */ /* 0x000fe200078e0a06 */
[----:B------:R-:W-:-:S02]  /*1340*/  LOP3.LUT R4, R4, 0x800000, RZ, 0xfc, !PT ;  /* 0x0080000004047812 */ /* 0x000fc400078efcff */
[----:B------:R-:W-:Y:S02]  /*1350*/  FSETP.NEU.FTZ.AND P0, PT, R0, R3, PT ;  /* 0x000000030000720b */ /* 0x000fe40003f1d000 */
[----:B------:R-:W-:Y:S02]  /*1360*/  SHF.L.U32 R7, R4, R7, RZ ;  /* 0x0000000704077219 */ /* 0x000fe400000006ff */
[----:B------:R-:W-:Y:S02]  /*1370*/  SEL R3, R6, RZ, P2 ;  /* 0x000000ff06037207 */ /* 0x000fe40001000000 */
[----:B------:R-:W-:Y:S02]  /*1380*/  ISETP.NE.AND P1, PT, R7, RZ, P1 ;  /* 0x000000ff0700720c */ /* 0x000fe40000f25270 */
[----:B------:R-:W-:Y:S02]  /*1390*/  SHF.R.U32.HI R3, RZ, R3, R4 ;  /* 0x00000003ff037219 */ /* 0x000fe40000011604 */
[----:B------:R-:W-:-:S02]  /*13a0*/  PLOP3.LUT P0, PT, P0, P1, PT, 0xf8, 0x8f ;  /* 0x00000000008f781c */ /* 0x000fc40000703f70 */
[----:B------:R-:W-:Y:S02]  /*13b0*/  SHF.R.U32.HI R7, RZ, 0x1, R3 ;  /* 0x00000001ff077819 */ /* 0x000fe40000011603 */
[----:B------:R-:W-:-:S04]  /*13c0*/  SEL R0, RZ, 0x1, !P0 ;  /* 0x00000001ff007807 */ /* 0x000fc80004000000 */
[----:B------:R-:W-:-:S04]  /*13d0*/  LOP3.LUT R0, R0, 0x1, R7, 0xf8, !PT ;  /* 0x0000000100007812 */ /* 0x000fc800078ef807 */
[----:B------:R-:W-:-:S05]  /*13e0*/  LOP3.LUT R0, R0, R3, RZ, 0xc0, !PT ;  /* 0x0000000300007212 */ /* 0x000fca00078ec0ff */
[----:B------:R-:W-:-:S05]  /*13f0*/  IMAD.IADD R0, R7, 0x1, R0 ;  /* 0x0000000107007824 */ /* 0x000fca00078e0200 */
[----:B------:R-:W-:Y:S01]  /*1400*/  LOP3.LUT R5, R0, R5, RZ, 0xfc, !PT ;  /* 0x0000000500057212 */ /* 0x000fe200078efcff */
[----:B------:R-:W-:Y:S06]  /*1410*/  BRA `(.L_x_14) ;  /* 0x0000000000347947 */ /* 0x000fec0003800000 */
.L_x_13:
[----:B------:R-:W-:-:S04]  /*1420*/  LOP3.LUT R5, R5, 0x80000000, RZ, 0xc0, !PT ;  /* 0x8000000005057812 */ /* 0x000fc800078ec0ff */
[----:B------:R-:W-:Y:S01]  /*1430*/  LOP3.LUT R5, R5, 0x7f800000, RZ, 0xfc, !PT ;  /* 0x7f80000005057812 */ /* 0x000fe200078efcff */
[----:B------:R-:W-:Y:S06]  /*1440*/  BRA `(.L_x_14) ;  /* 0x0000000000287947 */ /* 0x000fec0003800000 */
.L_x_12:
[----:B------:R-:W-:Y:S01]  /*1450*/  IMAD R5, R3, 0x800000, R5 ;  /* 0x0080000003057824 */ /* 0x000fe200078e0205 */
[----:B------:R-:W-:Y:S06]  /*1460*/  BRA `(.L_x_14) ;  /* 0x0000000000207947 */ /* 0x000fec0003800000 */
.L_x_11:
[----:B------:R-:W-:-:S04]  /*1470*/  LOP3.LUT R0, R3, 0x80000000, R0, 0x48, !PT ;  /* 0x8000000003007812 */ /* 0x000fc800078e4800 */
[----:B------:R-:W-:Y:S01]  /*1480*/  LOP3.LUT R5, R0, 0x7f800000, RZ, 0xfc, !PT ;  /* 0x7f80000000057812 */ /* 0x000fe200078efcff */
[----:B------:R-:W-:Y:S06]  /*1490*/  BRA `(.L_x_14) ;  /* 0x0000000000147947 */ /* 0x000fec0003800000 */
.L_x_10:
[----:B------:R-:W-:Y:S01]  /*14a0*/  LOP3.LUT R5, R3, 0x80000000, R0, 0x48, !PT ;  /* 0x8000000003057812 */ /* 0x000fe200078e4800 */
[----:B------:R-:W-:Y:S06]  /*14b0*/  BRA `(.L_x_14) ;  /* 0x00000000000c7947 */ /* 0x000fec0003800000 */
.L_x_9:
[----:B------:R-:W0:Y:S01]  /*14c0*/  MUFU.RSQ R5, -QNAN ;  /* 0xffc0000000057908 */ /* 0x000e220000001400 */
[----:B------:R-:W-:Y:S05]  /*14d0*/  BRA `(.L_x_14) ;  /* 0x0000000000047947 */ /* 0x000fea0003800000 */
.L_x_8:
[----:B------:R-:W-:-:S07]  /*14e0*/  FADD.FTZ R5, R0, R3 ;  /* 0x0000000300057221 */ /* 0x000fce0000010000 */
.L_x_14:
[----:B------:R-:W-:-:S04]  /*14f0*/  IMAD.MOV.U32 R3, RZ, RZ, 0x0 ;  /* 0x00000000ff037424 */ /* 0x000fc800078e00ff */
[----:B0-----:R-:W-:Y:S05]  /*1500*/  RET.REL.NODEC R2 `(_Z5findYPfS_iffiS_) ;  /* 0xffffffe802bc7950 */ /* 0x001fea0003c3ffff */
.L_x_15:
[----:B------:R-:W-:-:S00]  /*1510*/  BRA `(.L_x_15) ;  /* 0xfffffffc00fc7947 */ /* 0x000fc0000383ffff */
[----:B------:R-:W-:-:S00]  /*1520*/  NOP ;  /* 0x0000000000007918 */ /* 0x000fc00000000000 */
        /* <DEDUP_REMOVED lines=13> */
.L_x_16:


//--------------------- .nv.shared._Z5findYPfS_iffiS_ --------------------------
	.section	.nv.shared._Z5findYPfS_iffiS_,"aw",@nobits
	.sectionflags	@""
	.align	4
.nv.shared._Z5findYPfS_iffiS_:
	.zero		1028


//--------------------- .nv.shared.reserved.0     --------------------------
	.section	.nv.shared.reserved.0,"aw",@nobits
	.weak		__nv_reservedSMEM_offset_0_alias
	.size		__nv_reservedSMEM_offset_0_alias, 0, 64
	.other		__nv_reservedSMEM_offset_0_alias,@"STO_CUDA_RESERVED_SHARED STV_DEFAULT"
__nv_reservedSMEM_offset_0_alias:
	.zero		0
	.zero		64


//--------------------- .nv.constant0._Z5findYPfS_iffiS_ --------------------------
	.section	.nv.constant0._Z5findYPfS_iffiS_,"a",@progbits
	.sectionflags	@""
	.align	4
.nv.constant0._Z5findYPfS_iffiS_:
	.zero		936


//--------------------- SYMBOLS --------------------------

	.type		.nv.reservedSmem.offset0,@object
	.size		.nv.reservedSmem.offset0,0x4
	.type		.nv.reservedSmem.cap,@object
	.size		.nv.reservedSmem.cap,0x4
